//
// Generated by NVIDIA NVVM Compiler
//
// Compiler Build ID: CL-36424714
// Cuda compilation tools, release 13.0, V13.0.88
// Based on NVVM 20.0.0
//

.version 9.0
.target sm_100
.address_size 64

	// .globl	_Z12vec_add_by_4PKfS0_Pfi

.visible .entry _Z12vec_add_by_4PKfS0_Pfi(
	.param .u64 .ptr .align 1 _Z12vec_add_by_4PKfS0_Pfi_param_0,
	.param .u64 .ptr .align 1 _Z12vec_add_by_4PKfS0_Pfi_param_1,
	.param .u64 .ptr .align 1 _Z12vec_add_by_4PKfS0_Pfi_param_2,
	.param .u32 _Z12vec_add_by_4PKfS0_Pfi_param_3
)
{
	.reg .pred 	%p<8>;
	.reg .b32 	%r<12>;
	.reg .b32 	%f<41>;
	.reg .b64 	%rd<17>;

	ld.param.u64 	%rd7, [_Z12vec_add_by_4PKfS0_Pfi_param_0];
	ld.param.u64 	%rd8, [_Z12vec_add_by_4PKfS0_Pfi_param_1];
	ld.param.u64 	%rd9, [_Z12vec_add_by_4PKfS0_Pfi_param_2];
	ld.param.u32 	%r3, [_Z12vec_add_by_4PKfS0_Pfi_param_3];
	cvta.to.global.u64 	%rd1, %rd9;
	cvta.to.global.u64 	%rd2, %rd8;
	cvta.to.global.u64 	%rd3, %rd7;
	mov.u32 	%r4, %ntid.x;
	mov.u32 	%r5, %ctaid.x;
	mov.u32 	%r6, %tid.x;
	mad.lo.s32 	%r7, %r4, %r5, %r6;
	shl.b32 	%r1, %r7, 2;
	setp.ge.s32 	%p1, %r1, %r3;
	@%p1 bra 	$L__BB0_13;
	add.s32 	%r2, %r1, 3;
	setp.ge.s32 	%p2, %r2, %r3;
	@%p2 bra 	$L__BB0_3;
	mul.wide.s32 	%rd11, %r1, 4;
	add.s64 	%rd12, %rd3, %rd11;
	ld.global.f32 	%f37, [%rd12];
	ld.global.f32 	%f38, [%rd12+4];
	ld.global.f32 	%f39, [%rd12+8];
	ld.global.f32 	%f29, [%rd12+12];
	add.s64 	%rd13, %rd2, %rd11;
	ld.global.f32 	%f36, [%rd13];
	ld.global.f32 	%f35, [%rd13+4];
	ld.global.f32 	%f34, [%rd13+8];
	ld.global.f32 	%f30, [%rd13+12];
	add.f32 	%f40, %f29, %f30;
	bra.uni 	$L__BB0_7;
$L__BB0_3:
	mul.wide.s32 	%rd10, %r1, 4;
	add.s64 	%rd4, %rd3, %rd10;
	ld.global.f32 	%f37, [%rd4];
	add.s64 	%rd5, %rd2, %rd10;
	ld.global.f32 	%f36, [%rd5];
	add.s32 	%r8, %r1, 1;
	setp.ge.s32 	%p3, %r8, %r3;
	mov.f32 	%f35, 0f00000000;
	mov.f32 	%f38, %f35;
	@%p3 bra 	$L__BB0_5;
	ld.global.f32 	%f38, [%rd4+4];
	ld.global.f32 	%f35, [%rd5+4];
$L__BB0_5:
	add.s32 	%r9, %r1, 2;
	setp.ge.s32 	%p4, %r9, %r3;
	mov.f32 	%f34, 0f00000000;
	mov.f32 	%f40, 0f00000000;
	mov.f32 	%f39, %f34;
	@%p4 bra 	$L__BB0_7;
	ld.global.f32 	%f39, [%rd4+8];
	ld.global.f32 	%f34, [%rd5+8];
$L__BB0_7:
	setp.ge.s32 	%p5, %r2, %r3;
	add.f32 	%f23, %f37, %f36;
	add.f32 	%f24, %f38, %f35;
	add.f32 	%f25, %f39, %f34;
	@%p5 bra 	$L__BB0_9;
	mul.wide.s32 	%rd15, %r1, 4;
	add.s64 	%rd16, %rd1, %rd15;
	st.global.f32 	[%rd16], %f23;
	st.global.f32 	[%rd16+4], %f24;
	st.global.f32 	[%rd16+8], %f25;
	st.global.f32 	[%rd16+12], %f40;
	bra.uni 	$L__BB0_13;
$L__BB0_9:
	mul.wide.s32 	%rd14, %r1, 4;
	add.s64 	%rd6, %rd1, %rd14;
	st.global.f32 	[%rd6], %f23;
	add.s32 	%r10, %r1, 1;
	setp.ge.s32 	%p6, %r10, %r3;
	@%p6 bra 	$L__BB0_11;
	st.global.f32 	[%rd6+4], %f24;
$L__BB0_11:
	add.s32 	%r11, %r1, 2;
	setp.ge.s32 	%p7, %r11, %r3;
	@%p7 bra 	$L__BB0_13;
	st.global.f32 	[%rd6+8], %f25;
$L__BB0_13:
	ret;

}


// ===== COMPILED SASS (sm_100) =====

	.target	sm_100

	.elftype	@"ET_EXEC"


//--------------------- .note.nv.tkinfo           --------------------------
	.section	.note.nv.tkinfo,"",@"SHT_NOTE"
	.sectionflags	@"SHF_NOTE_NV_TKINFO"
	.tkinfo
        /*0018*/ 	.word	0x00000002
        /*0030*/ 	.string	""
        /*0030*/ 	.string	"ptxas"
        /*0030*/ 	.string	"Cuda compilation tools, release 13.0, V13.0.88"
        /*0030*/ 	.string	"Build cuda_13.0.r13.0/compiler.36424714_0"
        /*0030*/ 	.string	"-arch sm_100 -m 64 "



//--------------------- .note.nv.cuinfo           --------------------------
	.section	.note.nv.cuinfo,"",@"SHT_NOTE"
	.sectionflags	@"SHF_NOTE_NV_CUINFO"
        /*0018*/ 	.short	0x0002
        /*001a*/ 	.short	0x0064
        /*001c*/ 	.short	0x0082
	.zero		2


//--------------------- .nv.info                  --------------------------
	.section	.nv.info,"",@"SHT_CUDA_INFO"
	.align	4


	//----- nvinfo : EIATTR_REGCOUNT
	.align		4
        /*0000*/ 	.byte	0x04, 0x2f
        /*0002*/ 	.short	(.L_1 - .L_0)
	.align		4
.L_0:
        /*0004*/ 	.word	index@(_Z12vec_add_by_4PKfS0_Pfi)
        /*0008*/ 	.word	0x00000010


	//----- nvinfo : EIATTR_FRAME_SIZE
	.align		4
.L_1:
        /*000c*/ 	.byte	0x04, 0x11
        /*000e*/ 	.short	(.L_3 - .L_2)
	.align		4
.L_2:
        /*0010*/ 	.word	index@(_Z12vec_add_by_4PKfS0_Pfi)
        /*0014*/ 	.word	0x00000000


	//----- nvinfo : EIATTR_MIN_STACK_SIZE
	.align		4
.L_3:
        /*0018*/ 	.byte	0x04, 0x12
        /*001a*/ 	.short	(.L_5 - .L_4)
	.align		4
.L_4:
        /*001c*/ 	.word	index@(_Z12vec_add_by_4PKfS0_Pfi)
        /*0020*/ 	.word	0x00000000
.L_5:


//--------------------- .nv.compat                --------------------------
	.section	.nv.compat,"",@"SHT_CUDA_COMPAT_INFO"
	.align	4
        /*0000*/ 	.byte	0x02, 0x09, 0x00, 0x00, 0x02, 0x02, 0x01, 0x00, 0x02, 0x05, 0x05, 0x00, 0x03, 0x07, 0x01, 0x01
        /*0010*/ 	.byte	0x02, 0x03, 0x00, 0x00, 0x02, 0x06, 0x01, 0x00, 0x04, 0x0b, 0x08, 0x00, 0x09, 0x00, 0x00, 0x00
        /*0020*/ 	.byte	0x00, 0x00, 0x00, 0x00


//--------------------- .nv.info._Z12vec_add_by_4PKfS0_Pfi --------------------------
	.section	.nv.info._Z12vec_add_by_4PKfS0_Pfi,"",@"SHT_CUDA_INFO"
	.sectionflags	@""
	.align	4


	//----- nvinfo : EIATTR_CUDA_API_VERSION
	.align		4
        /*0000*/ 	.byte	0x04, 0x37
        /*0002*/ 	.short	(.L_7 - .L_6)
.L_6:
        /*0004*/ 	.word	0x00000082


	//----- nvinfo : EIATTR_KPARAM_INFO
	.align		4
.L_7:
        /*0008*/ 	.byte	0x04, 0x17
        /*000a*/ 	.short	(.L_9 - .L_8)
.L_8:
        /*000c*/ 	.word	0x00000000
        /*0010*/ 	.short	0x0003
        /*0012*/ 	.short	0x0018
        /*0014*/ 	.byte	0x00, 0xf0, 0x11, 0x00


	//----- nvinfo : EIATTR_KPARAM_INFO
	.align		4
.L_9:
        /*0018*/ 	.byte	0x04, 0x17
        /*001a*/ 	.short	(.L_11 - .L_10)
.L_10:
        /*001c*/ 	.word	0x00000000
        /*0020*/ 	.short	0x0002
        /*0022*/ 	.short	0x0010
        /*0024*/ 	.byte	0x00, 0xf5, 0x21, 0x00


	//----- nvinfo : EIATTR_KPARAM_INFO
	.align		4
.L_11:
        /*0028*/ 	.byte	0x04, 0x17
        /*002a*/ 	.short	(.L_13 - .L_12)
.L_12:
        /*002c*/ 	.word	0x00000000
        /*0030*/ 	.short	0x0001
        /*0032*/ 	.short	0x0008
        /*0034*/ 	.byte	0x00, 0xf5, 0x21, 0x00


	//----- nvinfo : EIATTR_KPARAM_INFO
	.align		4
.L_13:
        /*0038*/ 	.byte	0x04, 0x17
        /*003a*/ 	.short	(.L_15 - .L_14)
.L_14:
        /*003c*/ 	.word	0x00000000
        /*0040*/ 	.short	0x0000
        /*0042*/ 	.short	0x0000
        /*0044*/ 	.byte	0x00, 0xf5, 0x21, 0x00


	//----- nvinfo : EIATTR_SPARSE_MMA_MASK
	.align		4
.L_15:
        /*0048*/ 	.byte	0x03, 0x50
        /*004a*/ 	.short	0x0000


	//----- nvinfo : EIATTR_MAXREG_COUNT
	.align		4
        /*004c*/ 	.byte	0x03, 0x1b
        /*004e*/ 	.short	0x00ff


	//----- nvinfo : EIATTR_MERCURY_ISA_VERSION
	.align		4
        /*0050*/ 	.byte	0x03, 0x5f
        /*0052*/ 	.short	0x0101


	//----- nvinfo : EIATTR_VRC_CTA_INIT_COUNT
	.align		4
        /*0054*/ 	.byte	0x02, 0x4a
	.zero		1
	.zero		1


	//----- nvinfo : EIATTR_EXIT_INSTR_OFFSETS
	.align		4
        /*0058*/ 	.byte	0x04, 0x1c
        /*005a*/ 	.short	(.L_17 - .L_16)


	//   ....[0]....
.L_16:
        /*005c*/ 	.word	0x00000080


	//   ....[1]....
        /*0060*/ 	.word	0x00000380


	//   ....[2]....
        /*0064*/ 	.word	0x00000410


	//   ....[3]....
        /*0068*/ 	.word	0x00000430


	//----- nvinfo : EIATTR_CRS_STACK_SIZE
	.align		4
.L_17:
        /*006c*/ 	.byte	0x04, 0x1e
        /*006e*/ 	.short	(.L_19 - .L_18)
.L_18:
        /*0070*/ 	.word	0x00000000


	//----- nvinfo : EIATTR_CBANK_PARAM_SIZE
	.align		4
.L_19:
        /*0074*/ 	.byte	0x03, 0x19
        /*0076*/ 	.short	0x001c


	//----- nvinfo : EIATTR_PARAM_CBANK
	.align		4
        /*0078*/ 	.byte	0x04, 0x0a
        /*007a*/ 	.short	(.L_21 - .L_20)
	.align		4
.L_20:
        /*007c*/ 	.word	index@(.nv.constant0._Z12vec_add_by_4PKfS0_Pfi)
        /*0080*/ 	.short	0x0380
        /*0082*/ 	.short	0x001c


	//----- nvinfo : EIATTR_SW_WAR
	.align		4
.L_21:
        /*0084*/ 	.byte	0x04, 0x36
        /*0086*/ 	.short	(.L_23 - .L_22)
.L_22:
        /*0088*/ 	.word	0x00000008
.L_23:


//--------------------- .nv.callgraph             --------------------------
	.section	.nv.callgraph,"",@"SHT_CUDA_CALLGRAPH"
	.align	4
	.sectionentsize	8
	.align		4
        /*0000*/ 	.word	0x00000000
	.align		4
        /*0004*/ 	.word	0xffffffff
	.align		4
        /*0008*/ 	.word	0x00000000
	.align		4
        /*000c*/ 	.word	0xfffffffe
	.align		4
        /*0010*/ 	.word	0x00000000
	.align		4
        /*0014*/ 	.word	0xfffffffd
	.align		4
        /*0018*/ 	.word	0x00000000
	.align		4
        /*001c*/ 	.word	0xfffffffc


//--------------------- .text._Z12vec_add_by_4PKfS0_Pfi --------------------------
	.section	.text._Z12vec_add_by_4PKfS0_Pfi,"ax",@progbits
	.align	128
        .global         _Z12vec_add_by_4PKfS0_Pfi
        .type           _Z12vec_add_by_4PKfS0_Pfi,@function
        .size           _Z12vec_add_by_4PKfS0_Pfi,(.L_x_4 - _Z12vec_add_by_4PKfS0_Pfi)
        .other          _Z12vec_add_by_4PKfS0_Pfi,@"STO_CUDA_ENTRY STV_DEFAULT"
_Z12vec_add_by_4PKfS0_Pfi:
.text._Z12vec_add_by_4PKfS0_Pfi:
[----:B------:R-:W-:Y:S01]  /*0000*/  LDC R1, c[0x0][0x37c] ;  /* 0x0000df00ff017b82 */ /* 0x000fe20000000800 */
[----:B------:R-:W0:Y:S01]  /*0010*/  S2R R0, SR_CTAID.X ;  /* 0x0000000000007919 */ /* 0x000e220000002500 */
[----:B------:R-:W0:Y:S01]  /*0020*/  LDCU UR4, c[0x0][0x360] ;  /* 0x00006c00ff0477ac */ /* 0x000e220008000800 */
[----:B------:R-:W0:Y:S01]  /*0030*/  S2R R3, SR_TID.X ;  /* 0x0000000000037919 */ /* 0x000e220000002100 */
[----:B------:R-:W1:Y:S01]  /*0040*/  LDCU UR6, c[0x0][0x398] ;  /* 0x00007300ff0677ac */ /* 0x000e620008000800 */
[----:B0-----:R-:W-:-:S05]  /*0050*/  IMAD R0, R0, UR4, R3 ;  /* 0x0000000400007c24 */ /* 0x001fca000f8e0203 */
[----:B------:R-:W-:-:S04]  /*0060*/  SHF.L.U32 R0, R0, 0x2, RZ ;  /* 0x0000000200007819 */ /* 0x000fc800000006ff */
[----:B-1----:R-:W-:-:S13]  /*0070*/  ISETP.GE.AND P0, PT, R0, UR6, PT ;  /* 0x0000000600007c0c */ /* 0x002fda000bf06270 */
[----:B------:R-:W-:Y:S05]  /*0080*/  @P0 EXIT ;  /* 0x000000000000094d */ /* 0x000fea0003800000 */
[----:B------:R-:W-:Y:S01]  /*0090*/  IADD3 R2, PT, PT, R0, 0x3, RZ ;  /* 0x0000000300027810 */ /* 0x000fe20007ffe0ff */
[----:B------:R-:W0:Y:S01]  /*00a0*/  LDCU.64 UR4, c[0x0][0x358] ;  /* 0x00006b00ff0477ac */ /* 0x000e220008000a00 */
[----:B------:R-:W-:Y:S02]  /*00b0*/  BSSY.RECONVERGENT B0, `(.L_x_0) ;  /* 0x0000023000007945 */ /* 0x000fe40003800200 */
[----:B------:R-:W-:-:S13]  /*00c0*/  ISETP.GE.AND P0, PT, R2, UR6, PT ;  /* 0x0000000602007c0c */ /* 0x000fda000bf06270 */
[----:B------:R-:W-:Y:S05]  /*00d0*/  @P0 BRA `(.L_x_1) ;  /* 0x0000000000380947 */ /* 0x000fea0003800000 */
[----:B------:R-:W1:Y:S08]  /*00e0*/  LDC.64 R2, c[0x0][0x380] ;  /* 0x0000e000ff027b82 */ /* 0x000e700000000a00 */
[----:B------:R-:W2:Y:S01]  /*00f0*/  LDC.64 R4, c[0x0][0x388] ;  /* 0x0000e200ff047b82 */ /* 0x000ea20000000a00 */
[----:B-1----:R-:W-:-:S05]  /*0100*/  IMAD.WIDE R2, R0, 0x4, R2 ;  /* 0x0000000400027825 */ /* 0x002fca00078e0202 */
[----:B0-----:R-:W3:Y:S01]  /*0110*/  LDG.E R6, desc[UR4][R2.64+0xc] ;  /* 0x00000c0402067981 */ /* 0x001ee2000c1e1900 */
[----:B--2---:R-:W-:-:S03]  /*0120*/  IMAD.WIDE R4, R0, 0x4, R4 ;  /* 0x0000000400047825 */ /* 0x004fc600078e0204 */
[----:B------:R0:W5:Y:S04]  /*0130*/  LDG.E R8, desc[UR4][R2.64] ;  /* 0x0000000402087981 */ /* 0x000168000c1e1900 */
[----:B------:R-:W3:Y:S04]  /*0140*/  LDG.E R7, desc[UR4][R4.64+0xc] ;  /* 0x00000c0404077981 */ /* 0x000ee8000c1e1900 */
[----:B------:R0:W5:Y:S04]  /*0150*/  LDG.E R9, desc[UR4][R2.64+0x4] ;  /* 0x0000040402097981 */ /* 0x000168000c1e1900 */
[----:B------:R0:W5:Y:S04]  /*0160*/  LDG.E R10, desc[UR4][R2.64+0x8] ;  /* 0x00000804020a7981 */ /* 0x000168000c1e1900 */
[----:B------:R0:W5:Y:S04]  /*0170*/  LDG.E R11, desc[UR4][R4.64] ;  /* 0x00000004040b7981 */ /* 0x000168000c1e1900 */
[----:B------:R0:W5:Y:S04]  /*0180*/  LDG.E R12, desc[UR4][R4.64+0x4] ;  /* 0x00000404040c7981 */ /* 0x000168000c1e1900 */
[----:B------:R0:W5:Y:S01]  /*0190*/  LDG.E R13, desc[UR4][R4.64+0x8] ;  /* 0x00000804040d7981 */ /* 0x000162000c1e1900 */
[----:B---3--:R-:W-:Y:S01]  /*01a0*/  FADD R7, R6, R7 ;  /* 0x0000000706077221 */ /* 0x008fe20000000000 */
[----:B0-----:R-:W-:Y:S06]  /*01b0*/  BRA `(.L_x_2) ;  /* 0x0000000000487947 */ /* 0x001fec0003800000 */
.L_x_1:
[----:B------:R-:W1:Y:S01]  /*01c0*/  LDC.64 R2, c[0x0][0x380] ;  /* 0x0000e000ff027b82 */ /* 0x000e620000000a00 */
[C---:B------:R-:W-:Y:S01]  /*01d0*/  VIADD R7, R0.reuse, 0x2 ;  /* 0x0000000200077836 */ /* 0x040fe20000000000 */
[----:B------:R-:W-:Y:S01]  /*01e0*/  IADD3 R6, PT, PT, R0, 0x1, RZ ;  /* 0x0000000100067810 */ /* 0x000fe20007ffe0ff */
[----:B------:R-:W-:Y:S01]  /*01f0*/  HFMA2 R9, -RZ, RZ, 0, 0 ;  /* 0x00000000ff097431 */ /* 0x000fe200000001ff */
[----:B------:R-:W-:Y:S02]  /*0200*/  MOV R10, RZ ;  /* 0x000000ff000a7202 */ /* 0x000fe40000000f00 */
[----:B------:R-:W-:Y:S02]  /*0210*/  CS2R R12, SRZ ;  /* 0x00000000000c7805 */ /* 0x000fe4000001ff00 */
[----:B------:R-:W-:Y:S01]  /*0220*/  ISETP.GE.AND P1, PT, R6, UR6, PT ;  /* 0x0000000606007c0c */ /* 0x000fe2000bf26270 */
[----:B------:R-:W2:Y:S01]  /*0230*/  LDC.64 R4, c[0x0][0x388] ;  /* 0x0000e200ff047b82 */ /* 0x000ea20000000a00 */
[----:B------:R-:W-:Y:S01]  /*0240*/  ISETP.GE.AND P2, PT, R7, UR6, PT ;  /* 0x0000000607007c0c */ /* 0x000fe2000bf46270 */
[----:B-1----:R-:W-:-:S10]  /*0250*/  IMAD.WIDE R2, R0, 0x4, R2 ;  /* 0x0000000400027825 */ /* 0x002fd400078e0202 */
[----:B0-----:R0:W5:Y:S01]  /*0260*/  @!P1 LDG.E R9, desc[UR4][R2.64+0x4] ;  /* 0x0000040402099981 */ /* 0x001162000c1e1900 */
[----:B--2---:R-:W-:-:S03]  /*0270*/  IMAD.WIDE R4, R0, 0x4, R4 ;  /* 0x0000000400047825 */ /* 0x004fc600078e0204 */
[----:B------:R0:W5:Y:S04]  /*0280*/  @!P2 LDG.E R10, desc[UR4][R2.64+0x8] ;  /* 0x00000804020aa981 */ /* 0x000168000c1e1900 */
[----:B------:R0:W5:Y:S04]  /*0290*/  LDG.E R8, desc[UR4][R2.64] ;  /* 0x0000000402087981 */ /* 0x000168000c1e1900 */
[----:B------:R0:W5:Y:S04]  /*02a0*/  @!P1 LDG.E R12, desc[UR4][R4.64+0x4] ;  /* 0x00000404040c9981 */ /* 0x000168000c1e1900 */
[----:B------:R0:W5:Y:S04]  /*02b0*/  @!P2 LDG.E R13, desc[UR4][R4.64+0x8] ;  /* 0x00000804040da981 */ /* 0x000168000c1e1900 */
[----:B------:R0:W5:Y:S01]  /*02c0*/  LDG.E R11, desc[UR4][R4.64] ;  /* 0x00000004040b7981 */ /* 0x000162000c1e1900 */
[----:B------:R-:W-:-:S07]  /*02d0*/  IMAD.MOV.U32 R7, RZ, RZ, RZ ;  /* 0x000000ffff077224 */ /* 0x000fce00078e00ff */
.L_x_2:
[----:B------:R-:W-:Y:S05]  /*02e0*/  BSYNC.RECONVERGENT B0 ;  /* 0x0000000000007941 */ /* 0x000fea0003800200 */
.L_x_0:
[----:B0-----:R-:W0:Y:S01]  /*02f0*/  @!P0 LDC.64 R2, c[0x0][0x390] ;  /* 0x0000e400ff028b82 */ /* 0x001e220000000a00 */
[----:B-----5:R-:W-:Y:S01]  /*0300*/  FADD R11, R11, R8 ;  /* 0x000000080b0b7221 */ /* 0x020fe20000000000 */
[----:B------:R-:W-:Y:S01]  /*0310*/  FADD R9, R12, R9 ;  /* 0x000000090c097221 */ /* 0x000fe20000000000 */
[----:B------:R-:W-:Y:S01]  /*0320*/  FADD R13, R13, R10 ;  /* 0x0000000a0d0d7221 */ /* 0x000fe20000000000 */
[----:B0-----:R-:W-:-:S05]  /*0330*/  @!P0 IMAD.WIDE R2, R0, 0x4, R2 ;  /* 0x0000000400028825 */ /* 0x001fca00078e0202 */
[----:B------:R0:W-:Y:S04]  /*0340*/  @!P0 STG.E desc[UR4][R2.64+0xc], R7 ;  /* 0x00000c0702008986 */ /* 0x0001e8000c101904 */
[----:B------:R0:W-:Y:S04]  /*0350*/  @!P0 STG.E desc[UR4][R2.64], R11 ;  /* 0x0000000b02008986 */ /* 0x0001e8000c101904 */
[----:B------:R0:W-:Y:S04]  /*0360*/  @!P0 STG.E desc[UR4][R2.64+0x4], R9 ;  /* 0x0000040902008986 */ /* 0x0001e8000c101904 */
[----:B------:R0:W-:Y:S01]  /*0370*/  @!P0 STG.E desc[UR4][R2.64+0x8], R13 ;  /* 0x0000080d02008986 */ /* 0x0001e2000c101904 */
[----:B------:R-:W-:Y:S05]  /*0380*/  @!P0 EXIT ;  /* 0x000000000000894d */ /* 0x000fea0003800000 */
[----:B0-----:R-:W0:Y:S01]  /*0390*/  LDC.64 R2, c[0x0][0x390] ;  /* 0x0000e400ff027b82 */ /* 0x001e220000000a00 */
[----:B------:R-:W-:-:S04]  /*03a0*/  IADD3 R4, PT, PT, R0, 0x1, RZ ;  /* 0x0000000100047810 */ /* 0x000fc80007ffe0ff */
[----:B------:R-:W-:Y:S02]  /*03b0*/  ISETP.GE.AND P0, PT, R4, UR6, PT ;  /* 0x0000000604007c0c */ /* 0x000fe4000bf06270 */
[----:B------:R-:W-:-:S04]  /*03c0*/  IADD3 R4, PT, PT, R0, 0x2, RZ ;  /* 0x0000000200047810 */ /* 0x000fc80007ffe0ff */
[----:B------:R-:W-:Y:S01]  /*03d0*/  ISETP.GE.AND P1, PT, R4, UR6, PT ;  /* 0x0000000604007c0c */ /* 0x000fe2000bf26270 */
[----:B0-----:R-:W-:-:S05]  /*03e0*/  IMAD.WIDE R2, R0, 0x4, R2 ;  /* 0x0000000400027825 */ /* 0x001fca00078e0202 */
[----:B------:R0:W-:Y:S04]  /*03f0*/  STG.E desc[UR4][R2.64], R11 ;  /* 0x0000000b02007986 */ /* 0x0001e8000c101904 */
[----:B------:R0:W-:Y:S03]  /*0400*/  @!P0 STG.E desc[UR4][R2.64+0x4], R9 ;  /* 0x0000040902008986 */ /* 0x0001e6000c101904 */
[----:B------:R-:W-:Y:S05]  /*0410*/  @P1 EXIT ;  /* 0x000000000000194d */ /* 0x000fea0003800000 */
[----:B------:R-:W-:Y:S01]  /*0420*/  STG.E desc[UR4][R2.64+0x8], R13 ;  /* 0x0000080d02007986 */ /* 0x000fe2000c101904 */
[----:B------:R-:W-:Y:S05]  /*0430*/  EXIT ;  /* 0x000000000000794d */ /* 0x000fea0003800000 */
.L_x_3:
[----:B------:R-:W-:-:S00]  /*0440*/  BRA `(.L_x_3) ;  /* 0xfffffffc00fc7947 */ /* 0x000fc0000383ffff */
[----:B------:R-:W-:-:S00]  /*0450*/  NOP ;  /* 0x0000000000007918 */ /* 0x000fc00000000000 */
        /* <DEDUP_REMOVED lines=10> */
.L_x_4:


//--------------------- .nv.shared.reserved.0     --------------------------
	.section	.nv.shared.reserved.0,"aw",@nobits
	.weak		__nv_reservedSMEM_offset_0_alias
	.size		__nv_reservedSMEM_offset_0_alias, 0, 64
	.other		__nv_reservedSMEM_offset_0_alias,@"STO_CUDA_RESERVED_SHARED STV_DEFAULT"
__nv_reservedSMEM_offset_0_alias:
	.zero		0
	.zero		64


//--------------------- .nv.constant0._Z12vec_add_by_4PKfS0_Pfi --------------------------
	.section	.nv.constant0._Z12vec_add_by_4PKfS0_Pfi,"a",@progbits
	.sectionflags	@""
	.align	4
.nv.constant0._Z12vec_add_by_4PKfS0_Pfi:
	.zero		924


//--------------------- SYMBOLS --------------------------

	.type		.nv.reservedSmem.offset0,@object
	.size		.nv.reservedSmem.offset0,0x4
